	.headerflags	@"EF_CUDA_TEXMODE_UNIFIED EF_CUDA_64BIT_ADDRESS EF_CUDA_ACCELERATORS EF_CUDA_SM90 EF_CUDA_VIRTUAL_SM(EF_CUDA_SM90)"
	.elftype	@"ET_EXEC"


//--------------------- .nv.info                  --------------------------
	.section	.nv.info,"",@"SHT_CUDA_INFO"
	.align	4


	//----- nvinfo : EIATTR_REGCOUNT
	.align		4
        /*0000*/ 	.byte	0x04, 0x2f
        /*0002*/ 	.short	(.L_2 - .L_1)
	.align		4
.L_1:
        /*0004*/ 	.word	index@(triton_poi_fused_native_group_norm_relu_10)
        /*0008*/ 	.word	0x00000020


	//----- nvinfo : EIATTR_MIN_STACK_SIZE
	.align		4
.L_2:
        /*000c*/ 	.byte	0x04, 0x12
        /*000e*/ 	.short	(.L_4 - .L_3)
	.align		4
.L_3:
        /*0010*/ 	.word	index@(triton_poi_fused_native_group_norm_relu_10)
        /*0014*/ 	.word	0x00000000


	//----- nvinfo : EIATTR_FRAME_SIZE
	.align		4
.L_4:
        /*0018*/ 	.byte	0x04, 0x11
        /*001a*/ 	.short	(.L_6 - .L_5)
	.align		4
.L_5:
        /*001c*/ 	.word	index@(triton_poi_fused_native_group_norm_relu_10)
        /*0020*/ 	.word	0x00000000


	//----- nvinfo : EIATTR_MIN_STACK_SIZE
	.align		4
.L_6:
        /*0024*/ 	.byte	0x04, 0x12
        /*0026*/ 	.short	(.L_8 - .L_7)
	.align		4
.L_7:
        /*0028*/ 	.word	index@(triton_poi_fused_native_group_norm_relu_10)
        /*002c*/ 	.word	0x00000000
.L_8:


//--------------------- .nv.info.triton_poi_fused_native_group_norm_relu_10 --------------------------
	.section	.nv.info.triton_poi_fused_native_group_norm_relu_10,"",@"SHT_CUDA_INFO"
	.sectionflags	@""
	.align	4


	//----- nvinfo : EIATTR_CUDA_API_VERSION
	.align		4
        /*0000*/ 	.byte	0x04, 0x37
        /*0002*/ 	.short	(.L_10 - .L_9)
.L_9:
        /*0004*/ 	.word	0x0000007c


	//----- nvinfo : EIATTR_KPARAM_INFO
	.align		4
.L_10:
        /*0008*/ 	.byte	0x04, 0x17
        /*000a*/ 	.short	(.L_12 - .L_11)
.L_11:
        /*000c*/ 	.word	0x00000000
        /*0010*/ 	.short	0x0006
        /*0012*/ 	.short	0x0030
        /*0014*/ 	.byte	0x00, 0xf0, 0x11, 0x00


	//----- nvinfo : EIATTR_KPARAM_INFO
	.align		4
.L_12:
        /*0018*/ 	.byte	0x04, 0x17
        /*001a*/ 	.short	(.L_14 - .L_13)
.L_13:
        /*001c*/ 	.word	0x00000000
        /*0020*/ 	.short	0x0005
        /*0022*/ 	.short	0x0028
        /*0024*/ 	.byte	0x00, 0xf4, 0x21, 0x00


	//----- nvinfo : EIATTR_KPARAM_INFO
	.align		4
.L_14:
        /*0028*/ 	.byte	0x04, 0x17
        /*002a*/ 	.short	(.L_16 - .L_15)
.L_15:
        /*002c*/ 	.word	0x00000000
        /*0030*/ 	.short	0x0004
        /*0032*/ 	.short	0x0020
        /*0034*/ 	.byte	0x00, 0xf4, 0x21, 0x00


	//----- nvinfo : EIATTR_KPARAM_INFO
	.align		4
.L_16:
        /*0038*/ 	.byte	0x04, 0x17
        /*003a*/ 	.short	(.L_18 - .L_17)
.L_17:
        /*003c*/ 	.word	0x00000000
        /*0040*/ 	.short	0x0003
        /*0042*/ 	.short	0x0018
        /*0044*/ 	.byte	0x00, 0xf4, 0x21, 0x00


	//----- nvinfo : EIATTR_KPARAM_INFO
	.align		4
.L_18:
        /*0048*/ 	.byte	0x04, 0x17
        /*004a*/ 	.short	(.L_20 - .L_19)
.L_19:
        /*004c*/ 	.word	0x00000000
        /*0050*/ 	.short	0x0002
        /*0052*/ 	.short	0x0010
        /*0054*/ 	.byte	0x00, 0xf4, 0x21, 0x00


	//----- nvinfo : EIATTR_KPARAM_INFO
	.align		4
.L_20:
        /*0058*/ 	.byte	0x04, 0x17
        /*005a*/ 	.short	(.L_22 - .L_21)
.L_21:
        /*005c*/ 	.word	0x00000000
        /*0060*/ 	.short	0x0001
        /*0062*/ 	.short	0x0008
        /*0064*/ 	.byte	0x00, 0xf4, 0x21, 0x00


	//----- nvinfo : EIATTR_KPARAM_INFO
	.align		4
.L_22:
        /*0068*/ 	.byte	0x04, 0x17
        /*006a*/ 	.short	(.L_24 - .L_23)
.L_23:
        /*006c*/ 	.word	0x00000000
        /*0070*/ 	.short	0x0000
        /*0072*/ 	.short	0x0000
        /*0074*/ 	.byte	0x00, 0xf4, 0x21, 0x00


	//----- nvinfo : EIATTR_SPARSE_MMA_MASK
	.align		4
.L_24:
        /*0078*/ 	.byte	0x03, 0x50
        /*007a*/ 	.short	0x0000


	//----- nvinfo : EIATTR_MAXREG_COUNT
	.align		4
        /*007c*/ 	.byte	0x03, 0x1b
        /*007e*/ 	.short	0x00ff


	//----- nvinfo : EIATTR_EXIT_INSTR_OFFSETS
	.align		4
        /*0080*/ 	.byte	0x04, 0x1c
        /*0082*/ 	.short	(.L_26 - .L_25)


	//   ....[0]....
.L_25:
        /*0084*/ 	.word	0x000006b0


	//----- nvinfo : EIATTR_REQNTID
	.align		4
.L_26:
        /*0088*/ 	.byte	0x04, 0x10
        /*008a*/ 	.short	(.L_28 - .L_27)
.L_27:
        /*008c*/ 	.word	0x00000080
        /*0090*/ 	.word	0x00000001
        /*0094*/ 	.word	0x00000001


	//----- nvinfo : EIATTR_CBANK_PARAM_SIZE
	.align		4
.L_28:
        /*0098*/ 	.byte	0x03, 0x19
        /*009a*/ 	.short	0x0034


	//----- nvinfo : EIATTR_PARAM_CBANK
	.align		4
        /*009c*/ 	.byte	0x04, 0x0a
        /*009e*/ 	.short	(.L_30 - .L_29)
	.align		4
.L_29:
        /*00a0*/ 	.word	index@(.nv.constant0.triton_poi_fused_native_group_norm_relu_10)
        /*00a4*/ 	.short	0x0210
        /*00a6*/ 	.short	0x0034


	//----- nvinfo : EIATTR_SW_WAR
	.align		4
.L_30:
        /*00a8*/ 	.byte	0x04, 0x36
        /*00aa*/ 	.short	(.L_32 - .L_31)
.L_31:
        /*00ac*/ 	.word	0x00000008
.L_32:


//--------------------- .nv.callgraph             --------------------------
	.section	.nv.callgraph,"",@"SHT_CUDA_CALLGRAPH"
	.align	4
	.sectionentsize	8
	.align		4
        /*0000*/ 	.word	0x00000000
	.align		4
        /*0004*/ 	.word	0xffffffff
	.align		4
        /*0008*/ 	.word	0x00000000
	.align		4
        /*000c*/ 	.word	0xfffffffe
	.align		4
        /*0010*/ 	.word	0x00000000
	.align		4
        /*0014*/ 	.word	0xfffffffd
	.align		4
        /*0018*/ 	.word	0x00000000
	.align		4
        /*001c*/ 	.word	0xfffffffc


//--------------------- .nv.constant4             --------------------------
	.section	.nv.constant4,"a",@progbits
	.align	8
	.align		8
.nv.constant4:
        /*0000*/ 	.dword	_$_str


//--------------------- .text.triton_poi_fused_native_group_norm_relu_10 --------------------------
	.section	.text.triton_poi_fused_native_group_norm_relu_10,"ax",@progbits
	.align	128
        .global         triton_poi_fused_native_group_norm_relu_10
        .type           triton_poi_fused_native_group_norm_relu_10,@function
        .size           triton_poi_fused_native_group_norm_relu_10,(.L_x_1 - triton_poi_fused_native_group_norm_relu_10)
        .other          triton_poi_fused_native_group_norm_relu_10,@"STO_CUDA_ENTRY STV_DEFAULT"
triton_poi_fused_native_group_norm_relu_10:
.text.triton_poi_fused_native_group_norm_relu_10:
[----:B------:R-:W-:Y:S01]  /*0000*/  LDC R1, c[0x0][0x28] ;  /* 0x00000a00ff017b82 */ /* 0x000fe20000000800 */
[----:B------:R-:W1:Y:S07]  /*0010*/  S2R R0, SR_TID.X ;  /* 0x0000000000007919 */ /* 0x000e6e0000002100 */
[----:B------:R-:W2:Y:S01]  /*0020*/  LDC.64 R22, c[0x0][0x218] ;  /* 0x00008600ff167b82 */ /* 0x000ea20000000a00 */
[----:B------:R-:W-:Y:S01]  /*0030*/  ULDC.64 UR4, c[0x0][0x208] ;  /* 0x0000820000047ab9 */ /* 0x000fe20000000a00 */
[----:B------:R-:W3:Y:S01]  /*0040*/  S2R R3, SR_CTAID.X ;  /* 0x0000000000037919 */ /* 0x000ee20000002500 */
[----:B-1----:R-:W-:Y:S01]  /*0050*/  IMAD.SHL.U32 R0, R0, 0x4, RZ ;  /* 0x0000000400007824 */ /* 0x002fe200078e00ff */
[----:B---3--:R-:W-:-:S04]  /*0060*/  SHF.R.S32.HI R5, RZ, 0x16, R3 ;  /* 0x00000016ff057819 */ /* 0x008fc80000011403 */
[----:B------:R-:W-:Y:S02]  /*0070*/  LOP3.LUT R0, R0, 0x1fc, RZ, 0xc0, !PT ;  /* 0x000001fc00007812 */ /* 0x000fe400078ec0ff */
[----:B------:R-:W-:-:S03]  /*0080*/  SGXT R5, R5, 0x1 ;  /* 0x000000010505781a */ /* 0x000fc60000000200 */
[----:B------:R-:W-:-:S04]  /*0090*/  IMAD R0, R3, 0x200, R0 ;  /* 0x0000020003007824 */ /* 0x000fc800078e0200 */
[C---:B------:R-:W-:Y:S01]  /*00a0*/  VIADD R2, R0.reuse, 0x1 ;  /* 0x0000000100027836 */ /* 0x040fe20000000000 */
[CC--:B------:R-:W-:Y:S02]  /*00b0*/  LEA.HI R3, R5.reuse, R0.reuse, RZ, 0x6 ;  /* 0x0000000005037211 */ /* 0x0c0fe400078f30ff */
[C---:B------:R-:W-:Y:S02]  /*00c0*/  LEA.HI R15, R5.reuse, R0, RZ, 0xe ;  /* 0x00000000050f7211 */ /* 0x040fe400078f70ff */
[----:B------:R-:W-:Y:S02]  /*00d0*/  LEA.HI R4, R5, R2, RZ, 0x6 ;  /* 0x0000000205047211 */ /* 0x000fe400078f30ff */
[----:B------:R-:W-:Y:S01]  /*00e0*/  LOP3.LUT R13, R3, 0xffffffc0, RZ, 0xc0, !PT ;  /* 0xffffffc0030d7812 */ /* 0x000fe200078ec0ff */
[----:B------:R-:W-:Y:S01]  /*00f0*/  VIADD R3, R0, 0x2 ;  /* 0x0000000200037836 */ /* 0x000fe20000000000 */
[----:B------:R-:W-:Y:S02]  /*0100*/  LOP3.LUT R7, R4, 0xffc0, RZ, 0xc0, !PT ;  /* 0x0000ffc004077812 */ /* 0x000fe400078ec0ff */
[----:B------:R-:W-:-:S02]  /*0110*/  IADD3 R4, R0, 0x3, RZ ;  /* 0x0000000300047810 */ /* 0x000fc40007ffe0ff */
[C---:B------:R-:W-:Y:S01]  /*0120*/  LEA.HI R8, R5.reuse, R3, RZ, 0x6 ;  /* 0x0000000305087211 */ /* 0x040fe200078f30ff */
[----:B------:R-:W-:Y:S01]  /*0130*/  IMAD.IADD R2, R2, 0x1, -R7 ;  /* 0x0000000102027824 */ /* 0x000fe200078e0a07 */
[----:B------:R-:W-:Y:S01]  /*0140*/  LEA.HI R9, R5, R4, RZ, 0x6 ;  /* 0x0000000405097211 */ /* 0x000fe200078f30ff */
[----:B------:R-:W1:Y:S01]  /*0150*/  LDC.64 R6, c[0x0][0x220] ;  /* 0x00008800ff067b82 */ /* 0x000e620000000a00 */
[----:B------:R-:W-:Y:S02]  /*0160*/  LOP3.LUT R8, R8, 0xc0, RZ, 0xc0, !PT ;  /* 0x000000c008087812 */ /* 0x000fe400078ec0ff */
[----:B------:R-:W-:Y:S02]  /*0170*/  LOP3.LUT R9, R9, 0xffc0, RZ, 0xc0, !PT ;  /* 0x0000ffc009097812 */ /* 0x000fe400078ec0ff */
[----:B------:R-:W-:Y:S01]  /*0180*/  LOP3.LUT R11, R2, 0x80, RZ, 0xc0, !PT ;  /* 0x00000080020b7812 */ /* 0x000fe200078ec0ff */
[----:B------:R-:W-:Y:S01]  /*0190*/  IMAD.IADD R8, R3, 0x1, -R8 ;  /* 0x0000000103087824 */ /* 0x000fe200078e0a08 */
[----:B------:R-:W-:Y:S01]  /*01a0*/  IADD3 R13, R0, -R13, RZ ;  /* 0x8000000d000d7210 */ /* 0x000fe20007ffe0ff */
[----:B------:R-:W-:Y:S01]  /*01b0*/  IMAD.IADD R9, R4, 0x1, -R9 ;  /* 0x0000000104097824 */ /* 0x000fe200078e0a09 */
[----:B------:R-:W-:-:S02]  /*01c0*/  LEA.HI R11, R11, R2, RZ, 0x19 ;  /* 0x000000020b0b7211 */ /* 0x000fc400078fc8ff */
[----:B------:R-:W-:Y:S02]  /*01d0*/  PRMT R3, R8, 0x8880, RZ ;  /* 0x0000888008037816 */ /* 0x000fe400000000ff */
[----:B------:R-:W-:Y:S02]  /*01e0*/  LOP3.LUT R4, R9, 0x80, RZ, 0xc0, !PT ;  /* 0x0000008009047812 */ /* 0x000fe400078ec0ff */
[----:B------:R-:W-:Y:S02]  /*01f0*/  PRMT R11, R11, 0x8880, RZ ;  /* 0x000088800b0b7816 */ /* 0x000fe400000000ff */
[----:B------:R-:W-:Y:S02]  /*0200*/  LEA.HI R4, R4, R9, RZ, 0x19 ;  /* 0x0000000904047211 */ /* 0x000fe400078fc8ff */
[----:B------:R-:W-:Y:S02]  /*0210*/  SHF.R.S32.HI R3, RZ, 0x1, R3 ;  /* 0x00000001ff037819 */ /* 0x000fe40000011403 */
[----:B------:R-:W-:-:S02]  /*0220*/  PRMT R5, R4, 0x8880, RZ ;  /* 0x0000888004057816 */ /* 0x000fc400000000ff */
[----:B------:R-:W-:Y:S02]  /*0230*/  MOV R4, R11 ;  /* 0x0000000b00047202 */ /* 0x000fe40000000f00 */
[----:B------:R-:W-:Y:S02]  /*0240*/  SHF.R.S32.HI R15, RZ, 0xe, R15 ;  /* 0x0000000eff0f7819 */ /* 0x000fe4000001140f */
[----:B------:R-:W-:Y:S02]  /*0250*/  SHF.R.S32.HI R4, RZ, 0x1, R4 ;  /* 0x00000001ff047819 */ /* 0x000fe40000011404 */
[----:B------:R-:W-:Y:S02]  /*0260*/  PRMT R8, R3, 0x9910, RZ ;  /* 0x0000991003087816 */ /* 0x000fe400000000ff */
[----:B------:R-:W-:Y:S02]  /*0270*/  PRMT R10, R13, 0x8880, RZ ;  /* 0x000088800d0a7816 */ /* 0x000fe400000000ff */
[----:B------:R-:W-:Y:S01]  /*0280*/  PRMT R4, R4, 0x9910, RZ ;  /* 0x0000991004047816 */ /* 0x000fe200000000ff */
[----:B------:R-:W-:Y:S01]  /*0290*/  IMAD R25, R15, 0x20, R8 ;  /* 0x000000200f197824 */ /* 0x000fe200078e0208 */
[----:B------:R-:W-:-:S02]  /*02a0*/  SHF.R.S32.HI R2, RZ, 0x1, R10 ;  /* 0x00000001ff027819 */ /* 0x000fc4000001140a */
[----:B------:R-:W-:Y:S02]  /*02b0*/  MOV R8, R4 ;  /* 0x0000000400087202 */ /* 0x000fe40000000f00 */
[----:B------:R-:W-:Y:S02]  /*02c0*/  SHF.R.S32.HI R5, RZ, 0x1, R5 ;  /* 0x00000001ff057819 */ /* 0x000fe40000011405 */
[----:B------:R-:W-:Y:S01]  /*02d0*/  PRMT R2, R2, 0x9910, RZ ;  /* 0x0000991002027816 */ /* 0x000fe200000000ff */
[----:B------:R-:W-:Y:S01]  /*02e0*/  IMAD R21, R15, 0x20, R8 ;  /* 0x000000200f157824 */ /* 0x000fe200078e0208 */
[----:B------:R-:W-:Y:S01]  /*02f0*/  PRMT R10, R5, 0x9910, RZ ;  /* 0x00009910050a7816 */ /* 0x000fe200000000ff */
[----:B-1----:R-:W-:Y:S01]  /*0300*/  IMAD.WIDE R16, R25, 0x4, R6 ;  /* 0x0000000419107825 */ /* 0x002fe200078e0206 */
[----:B------:R-:W1:Y:S03]  /*0310*/  LDC.64 R4, c[0x0][0x210] ;  /* 0x00008400ff047b82 */ /* 0x000e660000000a00 */
[----:B------:R-:W-:-:S02]  /*0320*/  IMAD R27, R15, 0x20, R2 ;  /* 0x000000200f1b7824 */ /* 0x000fc400078e0202 */
[----:B------:R-:W-:Y:S01]  /*0330*/  IMAD.WIDE R28, R21, 0x4, R6 ;  /* 0x00000004151c7825 */ /* 0x000fe200078e0206 */
[----:B------:R-:W3:Y:S02]  /*0340*/  LDG.E.EL R16, desc[UR4][R16.64] ;  /* 0x0000000410107981 */ /* 0x000ee4000c2e1900 */
[----:B------:R-:W4:Y:S01]  /*0350*/  LDC.64 R8, c[0x0][0x230] ;  /* 0x00008c00ff087b82 */ /* 0x000f220000000a00 */
[----:B------:R-:W-:Y:S01]  /*0360*/  IMAD R15, R15, 0x20, R10 ;  /* 0x000000200f0f7824 */ /* 0x000fe200078e020a */
[----:B------:R5:W3:Y:S01]  /*0370*/  LDG.E.EL R18, desc[UR4][R28.64] ;  /* 0x000000041c127981 */ /* 0x000ae2000c2e1900 */
[----:B------:R-:W-:-:S05]  /*0380*/  IMAD.WIDE R2, R27, 0x4, R6 ;  /* 0x000000041b027825 */ /* 0x000fca00078e0206 */
[----:B------:R-:W4:Y:S01]  /*0390*/  LDC.64 R10, c[0x0][0x228] ;  /* 0x00008a00ff0a7b82 */ /* 0x000f220000000a00 */
[----:B------:R-:W3:Y:S01]  /*03a0*/  LDG.E.EL R2, desc[UR4][R2.64] ;  /* 0x0000000402027981 */ /* 0x000ee2000c2e1900 */
[----:B0----5:R-:W-:-:S05]  /*03b0*/  IMAD.WIDE R28, R15, 0x4, R6 ;  /* 0x000000040f1c7825 */ /* 0x021fca00078e0206 */
[----:B------:R0:W5:Y:S01]  /*03c0*/  LDG.E.EL R3, desc[UR4][R28.64] ;  /* 0x000000041c037981 */ /* 0x000162000c2e1900 */
[----:B--2---:R-:W-:-:S04]  /*03d0*/  IMAD.WIDE R26, R27, 0x4, R22 ;  /* 0x000000041b1a7825 */ /* 0x004fc800078e0216 */
[--C-:B------:R-:W-:Y:S01]  /*03e0*/  IMAD.WIDE R24, R25, 0x4, R22.reuse ;  /* 0x0000000419187825 */ /* 0x100fe200078e0216 */
[----:B------:R-:W2:Y:S03]  /*03f0*/  LDG.E.EL R19, desc[UR4][R26.64] ;  /* 0x000000041a137981 */ /* 0x000ea6000c2e1900 */
[----:B------:R-:W-:Y:S01]  /*0400*/  IMAD.WIDE R20, R21, 0x4, R22 ;  /* 0x0000000415147825 */ /* 0x000fe200078e0216 */
[----:B------:R-:W2:Y:S03]  /*0410*/  LDG.E.EL R17, desc[UR4][R24.64] ;  /* 0x0000000418117981 */ /* 0x000ea6000c2e1900 */
[----:B-1----:R-:W-:Y:S02]  /*0420*/  IMAD.WIDE R4, R0, 0x4, R4 ;  /* 0x0000000400047825 */ /* 0x002fe400078e0204 */
[----:B------:R5:W2:Y:S02]  /*0430*/  LDG.E.EL R20, desc[UR4][R20.64] ;  /* 0x0000000414147981 */ /* 0x000aa4000c2e1900 */
[----:B------:R-:W-:-:S02]  /*0440*/  IMAD.WIDE R22, R15, 0x4, R22 ;  /* 0x000000040f167825 */ /* 0x000fc400078e0216 */
[----:B------:R-:W2:Y:S02]  /*0450*/  LDG.E.128 R4, desc[UR4][R4.64] ;  /* 0x0000000404047981 */ /* 0x000ea4000c1e1d00 */
[C---:B----4-:R-:W-:Y:S02]  /*0460*/  IMAD.WIDE R10, R13.reuse, 0x4, R10 ;  /* 0x000000040d0a7825 */ /* 0x050fe400078e020a */
[----:B------:R-:W4:Y:S02]  /*0470*/  LDG.E.EL R22, desc[UR4][R22.64] ;  /* 0x0000000416167981 */ /* 0x000f24000c2e1900 */
[----:B------:R-:W-:Y:S02]  /*0480*/  IMAD.WIDE R12, R13, 0x4, R8 ;  /* 0x000000040d0c7825 */ /* 0x000fe400078e0208 */
[----:B------:R-:W4:Y:S04]  /*0490*/  LDG.E.EL.128 R8, desc[UR4][R10.64] ;  /* 0x000000040a087981 */ /* 0x000f28000c2e1d00 */
[----:B------:R-:W4:Y:S01]  /*04a0*/  LDG.E.EL.128 R12, desc[UR4][R12.64] ;  /* 0x000000040c0c7981 */ /* 0x000f22000c2e1d00 */
[----:B0-----:R-:W-:-:S10]  /*04b0*/  HFMA2.MMA R29, -RZ, RZ, 0.875, 0 ;  /* 0x3b000000ff1d7435 */ /* 0x001fd400000001ff */
[-C--:B---3--:R-:W-:Y:S01]  /*04c0*/  FFMA R16, R16, R29.reuse, 9.9999997473787516356e-06 ;  /* 0x3727c5ac10107423 */ /* 0x088fe2000000001d */
[----:B------:R-:W-:-:S05]  /*04d0*/  FFMA R18, R18, R29, 9.9999997473787516356e-06 ;  /* 0x3727c5ac12127423 */ /* 0x000fca000000001d */
[----:B------:R-:W-:Y:S01]  /*04e0*/  MUFU.RSQ R16, R16 ;  /* 0x0000001000107308 */ /* 0x000fe20000001400 */
[----:B------:R-:W-:-:S07]  /*04f0*/  FFMA R28, R2, R29, 9.9999997473787516356e-06 ;  /* 0x3727c5ac021c7423 */ /* 0x000fce000000001d */
[----:B------:R-:W-:Y:S01]  /*0500*/  MUFU.RSQ R18, R18 ;  /* 0x0000001200127308 */ /* 0x000fe20000001400 */
[----:B-----5:R-:W-:-:S07]  /*0510*/  FFMA R21, R3, R29, 9.9999997473787516356e-06 ;  /* 0x3727c5ac03157423 */ /* 0x020fce000000001d */
[----:B------:R-:W0:Y:S01]  /*0520*/  MUFU.RSQ R26, R28 ;  /* 0x0000001c001a7308 */ /* 0x000e220000001400 */
[----:B------:R-:W1:Y:S07]  /*0530*/  LDC.64 R2, c[0x0][0x238] ;  /* 0x00008e00ff027b82 */ /* 0x000e6e0000000a00 */
[----:B------:R-:W3:Y:S01]  /*0540*/  MUFU.RSQ R21, R21 ;  /* 0x0000001500157308 */ /* 0x000ee20000001400 */
[----:B--2---:R-:W-:Y:S01]  /*0550*/  FADD R19, R4, -R19 ;  /* 0x8000001304137221 */ /* 0x004fe20000000000 */
[----:B------:R-:W-:Y:S01]  /*0560*/  FADD R17, R6, -R17 ;  /* 0x8000001106117221 */ /* 0x000fe20000000000 */
[----:B------:R-:W-:Y:S01]  /*0570*/  FADD R5, R5, -R20 ;  /* 0x8000001405057221 */ /* 0x000fe20000000000 */
[----:B----4-:R-:W-:Y:S01]  /*0580*/  FADD R22, R7, -R22 ;  /* 0x8000001607167221 */ /* 0x010fe20000000000 */
[----:B0-----:R-:W-:Y:S01]  /*0590*/  FMUL R19, R26, R19 ;  /* 0x000000131a137220 */ /* 0x001fe20000400000 */
[----:B------:R-:W-:Y:S01]  /*05a0*/  FMUL R17, R16, R17 ;  /* 0x0000001110117220 */ /* 0x000fe20000400000 */
[----:B------:R-:W-:Y:S01]  /*05b0*/  FMUL R4, R18, R5 ;  /* 0x0000000512047220 */ /* 0x000fe20000400000 */
[----:B---3--:R-:W-:Y:S01]  /*05c0*/  FMUL R22, R21, R22 ;  /* 0x0000001615167220 */ /* 0x008fe20000400000 */
[----:B------:R-:W-:Y:S01]  /*05d0*/  FFMA R8, R8, R19, R12 ;  /* 0x0000001308087223 */ /* 0x000fe2000000000c */
[----:B------:R-:W-:Y:S01]  /*05e0*/  FFMA R10, R10, R17, R14 ;  /* 0x000000110a0a7223 */ /* 0x000fe2000000000e */
[----:B------:R-:W-:Y:S01]  /*05f0*/  FFMA R4, R9, R4, R13 ;  /* 0x0000000409047223 */ /* 0x000fe2000000000d */
[----:B------:R-:W-:-:S02]  /*0600*/  FFMA R11, R11, R22, R15 ;  /* 0x000000160b0b7223 */ /* 0x000fc4000000000f */
[----:B------:R-:W-:Y:S02]  /*0610*/  FSETP.GEU.AND P3, PT, R8, RZ, PT ;  /* 0x000000ff0800720b */ /* 0x000fe40003f6e000 */
[----:B------:R-:W-:Y:S02]  /*0620*/  FSETP.GEU.AND P2, PT, R10, RZ, PT ;  /* 0x000000ff0a00720b */ /* 0x000fe40003f4e000 */
[----:B------:R-:W-:Y:S02]  /*0630*/  FSETP.GEU.AND P1, PT, R4, RZ, PT ;  /* 0x000000ff0400720b */ /* 0x000fe40003f2e000 */
[----:B------:R-:W-:Y:S01]  /*0640*/  FSETP.GEU.AND P0, PT, R11, RZ, PT ;  /* 0x000000ff0b00720b */ /* 0x000fe20003f0e000 */
[----:B-1----:R-:W-:Y:S01]  /*0650*/  IMAD.WIDE R2, R0, 0x4, R2 ;  /* 0x0000000400027825 */ /* 0x002fe200078e0202 */
[----:B------:R-:W-:Y:S02]  /*0660*/  SEL R8, R8, RZ, P3 ;  /* 0x000000ff08087207 */ /* 0x000fe40001800000 */
[----:B------:R-:W-:-:S02]  /*0670*/  SEL R10, R10, RZ, P2 ;  /* 0x000000ff0a0a7207 */ /* 0x000fc40001000000 */
[----:B------:R-:W-:Y:S02]  /*0680*/  SEL R9, R4, RZ, P1 ;  /* 0x000000ff04097207 */ /* 0x000fe40000800000 */
[----:B------:R-:W-:-:S05]  /*0690*/  SEL R11, R11, RZ, P0 ;  /* 0x000000ff0b0b7207 */ /* 0x000fca0000000000 */
[----:B------:R-:W-:Y:S01]  /*06a0*/  STG.E.128 desc[UR4][R2.64], R8 ;  /* 0x0000000802007986 */ /* 0x000fe2000c101d04 */
[----:B------:R-:W-:Y:S05]  /*06b0*/  EXIT ;  /* 0x000000000000794d */ /* 0x000fea0003800000 */
.L_x_0:
[----:B------:R-:W-:-:S00]  /*06c0*/  BRA `(.L_x_0) ;  /* 0xfffffffc00fc7947 */ /* 0x000fc0000383ffff */
[----:B------:R-:W-:-:S00]  /*06d0*/  NOP ;  /* 0x0000000000007918 */ /* 0x000fc00000000000 */
        /* <DEDUP_REMOVED lines=10> */
.L_x_1:


//--------------------- .nv.global.init           --------------------------
	.section	.nv.global.init,"aw",@progbits
.nv.global.init:
	.type		_$_str,@object
	.size		_$_str,(.L_0 - _$_str)
_$_str:
        /*0000*/ 	.byte	0x5f, 0x5f, 0x43, 0x55, 0x44, 0x41, 0x5f, 0x46, 0x54, 0x5a, 0x00
.L_0:


//--------------------- .nv.constant0.triton_poi_fused_native_group_norm_relu_10 --------------------------
	.section	.nv.constant0.triton_poi_fused_native_group_norm_relu_10,"a",@progbits
	.sectionflags	@""
	.align	4
.nv.constant0.triton_poi_fused_native_group_norm_relu_10:
	.zero		580
